//
// Generated by NVIDIA NVVM Compiler
//
// Compiler Build ID: CL-36424714
// Cuda compilation tools, release 13.0, V13.0.88
// Based on NVVM 20.0.0
//

.version 9.0
.target sm_100
.address_size 64

	// .globl	_Z13change_stringPcS_Pi

.visible .entry _Z13change_stringPcS_Pi(
	.param .u64 .ptr .align 1 _Z13change_stringPcS_Pi_param_0,
	.param .u64 .ptr .align 1 _Z13change_stringPcS_Pi_param_1,
	.param .u64 .ptr .align 1 _Z13change_stringPcS_Pi_param_2
)
{
	.reg .pred 	%p<6>;
	.reg .b16 	%rs<6>;
	.reg .b32 	%r<36>;
	.reg .b64 	%rd<21>;

	ld.param.u64 	%rd10, [_Z13change_stringPcS_Pi_param_0];
	ld.param.u64 	%rd11, [_Z13change_stringPcS_Pi_param_1];
	ld.param.u64 	%rd12, [_Z13change_stringPcS_Pi_param_2];
	cvta.to.global.u64 	%rd1, %rd11;
	cvta.to.global.u64 	%rd2, %rd10;
	cvta.to.global.u64 	%rd13, %rd12;
	mov.u32 	%r1, %tid.x;
	ld.global.u32 	%r2, [%rd13];
	mad.lo.s32 	%r21, %r2, %r2, %r2;
	shr.u32 	%r22, %r21, 31;
	add.s32 	%r23, %r21, %r22;
	shr.s32 	%r3, %r23, 1;
	sub.s32 	%r4, %r2, %r1;
	mad.lo.s32 	%r24, %r4, %r4, %r4;
	shr.u32 	%r25, %r24, 31;
	add.s32 	%r26, %r24, %r25;
	shr.s32 	%r27, %r26, 1;
	neg.s32 	%r5, %r27;
	setp.le.s32 	%p1, %r2, %r1;
	@%p1 bra 	$L__BB0_7;
	and.b32  	%r6, %r4, 3;
	sub.s32 	%r29, %r1, %r2;
	setp.gt.u32 	%p2, %r29, -4;
	mov.b32 	%r33, 0;
	@%p2 bra 	$L__BB0_4;
	and.b32  	%r33, %r4, -4;
	neg.s32 	%r32, %r33;
	add.s64 	%rd19, %rd2, 1;
	add.s64 	%rd4, %rd1, 3;
	add.s32 	%r31, %r5, %r3;
$L__BB0_3:
	cvt.s64.s32 	%rd14, %r31;
	add.s64 	%rd15, %rd4, %rd14;
	ld.global.u8 	%rs1, [%rd19+-1];
	st.global.u8 	[%rd15+-3], %rs1;
	ld.global.u8 	%rs2, [%rd19];
	st.global.u8 	[%rd15+-2], %rs2;
	ld.global.u8 	%rs3, [%rd19+1];
	st.global.u8 	[%rd15+-1], %rs3;
	ld.global.u8 	%rs4, [%rd19+2];
	st.global.u8 	[%rd15], %rs4;
	add.s32 	%r32, %r32, 4;
	add.s64 	%rd19, %rd19, 4;
	add.s32 	%r31, %r31, 4;
	setp.ne.s32 	%p3, %r32, 0;
	@%p3 bra 	$L__BB0_3;
$L__BB0_4:
	setp.eq.s32 	%p4, %r6, 0;
	@%p4 bra 	$L__BB0_7;
	add.s32 	%r30, %r33, %r5;
	add.s32 	%r35, %r30, %r3;
	cvt.u64.u32 	%rd16, %r33;
	add.s64 	%rd20, %rd2, %rd16;
	neg.s32 	%r34, %r6;
$L__BB0_6:
	.pragma "nounroll";
	cvt.s64.s32 	%rd17, %r35;
	add.s64 	%rd18, %rd1, %rd17;
	ld.global.u8 	%rs5, [%rd20];
	st.global.u8 	[%rd18], %rs5;
	add.s32 	%r35, %r35, 1;
	add.s64 	%rd20, %rd20, 1;
	add.s32 	%r34, %r34, 1;
	setp.ne.s32 	%p5, %r34, 0;
	@%p5 bra 	$L__BB0_6;
$L__BB0_7:
	ret;

}


// ===== COMPILED SASS (sm_100) =====

	.target	sm_100

	.elftype	@"ET_EXEC"


//--------------------- .note.nv.tkinfo           --------------------------
	.section	.note.nv.tkinfo,"",@"SHT_NOTE"
	.sectionflags	@"SHF_NOTE_NV_TKINFO"
	.tkinfo
        /*0018*/ 	.word	0x00000002
        /*0030*/ 	.string	""
        /*0030*/ 	.string	"ptxas"
        /*0030*/ 	.string	"Cuda compilation tools, release 13.0, V13.0.88"
        /*0030*/ 	.string	"Build cuda_13.0.r13.0/compiler.36424714_0"
        /*0030*/ 	.string	"-arch sm_100 -m 64 "



//--------------------- .note.nv.cuinfo           --------------------------
	.section	.note.nv.cuinfo,"",@"SHT_NOTE"
	.sectionflags	@"SHF_NOTE_NV_CUINFO"
        /*0018*/ 	.short	0x0002
        /*001a*/ 	.short	0x0064
        /*001c*/ 	.short	0x0082
	.zero		2


//--------------------- .nv.info                  --------------------------
	.section	.nv.info,"",@"SHT_CUDA_INFO"
	.align	4


	//----- nvinfo : EIATTR_REGCOUNT
	.align		4
        /*0000*/ 	.byte	0x04, 0x2f
        /*0002*/ 	.short	(.L_1 - .L_0)
	.align		4
.L_0:
        /*0004*/ 	.word	index@(_Z13change_stringPcS_Pi)
        /*0008*/ 	.word	0x0000001c


	//----- nvinfo : EIATTR_FRAME_SIZE
	.align		4
.L_1:
        /*000c*/ 	.byte	0x04, 0x11
        /*000e*/ 	.short	(.L_3 - .L_2)
	.align		4
.L_2:
        /*0010*/ 	.word	index@(_Z13change_stringPcS_Pi)
        /*0014*/ 	.word	0x00000000


	//----- nvinfo : EIATTR_MIN_STACK_SIZE
	.align		4
.L_3:
        /*0018*/ 	.byte	0x04, 0x12
        /*001a*/ 	.short	(.L_5 - .L_4)
	.align		4
.L_4:
        /*001c*/ 	.word	index@(_Z13change_stringPcS_Pi)
        /*0020*/ 	.word	0x00000000
.L_5:


//--------------------- .nv.compat                --------------------------
	.section	.nv.compat,"",@"SHT_CUDA_COMPAT_INFO"
	.align	4
        /*0000*/ 	.byte	0x02, 0x09, 0x00, 0x00, 0x02, 0x02, 0x01, 0x00, 0x02, 0x05, 0x05, 0x00, 0x03, 0x07, 0x01, 0x01
        /*0010*/ 	.byte	0x02, 0x03, 0x00, 0x00, 0x02, 0x06, 0x01, 0x00, 0x04, 0x0b, 0x08, 0x00, 0x09, 0x00, 0x00, 0x00
        /*0020*/ 	.byte	0x00, 0x00, 0x00, 0x00


//--------------------- .nv.info._Z13change_stringPcS_Pi --------------------------
	.section	.nv.info._Z13change_stringPcS_Pi,"",@"SHT_CUDA_INFO"
	.sectionflags	@""
	.align	4


	//----- nvinfo : EIATTR_CUDA_API_VERSION
	.align		4
        /*0000*/ 	.byte	0x04, 0x37
        /*0002*/ 	.short	(.L_7 - .L_6)
.L_6:
        /*0004*/ 	.word	0x00000082


	//----- nvinfo : EIATTR_KPARAM_INFO
	.align		4
.L_7:
        /*0008*/ 	.byte	0x04, 0x17
        /*000a*/ 	.short	(.L_9 - .L_8)
.L_8:
        /*000c*/ 	.word	0x00000000
        /*0010*/ 	.short	0x0002
        /*0012*/ 	.short	0x0010
        /*0014*/ 	.byte	0x00, 0xf5, 0x21, 0x00


	//----- nvinfo : EIATTR_KPARAM_INFO
	.align		4
.L_9:
        /*0018*/ 	.byte	0x04, 0x17
        /*001a*/ 	.short	(.L_11 - .L_10)
.L_10:
        /*001c*/ 	.word	0x00000000
        /*0020*/ 	.short	0x0001
        /*0022*/ 	.short	0x0008
        /*0024*/ 	.byte	0x00, 0xf5, 0x21, 0x00


	//----- nvinfo : EIATTR_KPARAM_INFO
	.align		4
.L_11:
        /*0028*/ 	.byte	0x04, 0x17
        /*002a*/ 	.short	(.L_13 - .L_12)
.L_12:
        /*002c*/ 	.word	0x00000000
        /*0030*/ 	.short	0x0000
        /*0032*/ 	.short	0x0000
        /*0034*/ 	.byte	0x00, 0xf5, 0x21, 0x00


	//----- nvinfo : EIATTR_SPARSE_MMA_MASK
	.align		4
.L_13:
        /*0038*/ 	.byte	0x03, 0x50
        /*003a*/ 	.short	0x0000


	//----- nvinfo : EIATTR_MAXREG_COUNT
	.align		4
        /*003c*/ 	.byte	0x03, 0x1b
        /*003e*/ 	.short	0x00ff


	//----- nvinfo : EIATTR_MERCURY_ISA_VERSION
	.align		4
        /*0040*/ 	.byte	0x03, 0x5f
        /*0042*/ 	.short	0x0101


	//----- nvinfo : EIATTR_VRC_CTA_INIT_COUNT
	.align		4
        /*0044*/ 	.byte	0x02, 0x4a
	.zero		1
	.zero		1


	//----- nvinfo : EIATTR_EXIT_INSTR_OFFSETS
	.align		4
        /*0048*/ 	.byte	0x04, 0x1c
        /*004a*/ 	.short	(.L_15 - .L_14)


	//   ....[0]....
.L_14:
        /*004c*/ 	.word	0x00000080


	//   ....[1]....
        /*0050*/ 	.word	0x00000320


	//   ....[2]....
        /*0054*/ 	.word	0x00000450


	//----- nvinfo : EIATTR_CRS_STACK_SIZE
	.align		4
.L_15:
        /*0058*/ 	.byte	0x04, 0x1e
        /*005a*/ 	.short	(.L_17 - .L_16)
.L_16:
        /*005c*/ 	.word	0x00000000


	//----- nvinfo : EIATTR_CBANK_PARAM_SIZE
	.align		4
.L_17:
        /*0060*/ 	.byte	0x03, 0x19
        /*0062*/ 	.short	0x0018


	//----- nvinfo : EIATTR_PARAM_CBANK
	.align		4
        /*0064*/ 	.byte	0x04, 0x0a
        /*0066*/ 	.short	(.L_19 - .L_18)
	.align		4
.L_18:
        /*0068*/ 	.word	index@(.nv.constant0._Z13change_stringPcS_Pi)
        /*006c*/ 	.short	0x0380
        /*006e*/ 	.short	0x0018


	//----- nvinfo : EIATTR_SW_WAR
	.align		4
.L_19:
        /*0070*/ 	.byte	0x04, 0x36
        /*0072*/ 	.short	(.L_21 - .L_20)
.L_20:
        /*0074*/ 	.word	0x00000008
.L_21:


//--------------------- .nv.callgraph             --------------------------
	.section	.nv.callgraph,"",@"SHT_CUDA_CALLGRAPH"
	.align	4
	.sectionentsize	8
	.align		4
        /*0000*/ 	.word	0x00000000
	.align		4
        /*0004*/ 	.word	0xffffffff
	.align		4
        /*0008*/ 	.word	0x00000000
	.align		4
        /*000c*/ 	.word	0xfffffffe
	.align		4
        /*0010*/ 	.word	0x00000000
	.align		4
        /*0014*/ 	.word	0xfffffffd
	.align		4
        /*0018*/ 	.word	0x00000000
	.align		4
        /*001c*/ 	.word	0xfffffffc


//--------------------- .text._Z13change_stringPcS_Pi --------------------------
	.section	.text._Z13change_stringPcS_Pi,"ax",@progbits
	.align	128
        .global         _Z13change_stringPcS_Pi
        .type           _Z13change_stringPcS_Pi,@function
        .size           _Z13change_stringPcS_Pi,(.L_x_5 - _Z13change_stringPcS_Pi)
        .other          _Z13change_stringPcS_Pi,@"STO_CUDA_ENTRY STV_DEFAULT"
_Z13change_stringPcS_Pi:
.text._Z13change_stringPcS_Pi:
[----:B------:R-:W-:Y:S08]  /*0000*/  LDC R1, c[0x0][0x37c] ;  /* 0x0000df00ff017b82 */ /* 0x000ff00000000800 */
[----:B------:R-:W0:Y:S01]  /*0010*/  LDC.64 R2, c[0x0][0x390] ;  /* 0x0000e400ff027b82 */ /* 0x000e220000000a00 */
[----:B------:R-:W0:Y:S02]  /*0020*/  LDCU.64 UR6, c[0x0][0x358] ;  /* 0x00006b00ff0677ac */ /* 0x000e240008000a00 */
[----:B0-----:R-:W2:Y:S01]  /*0030*/  LDG.E R2, desc[UR6][R2.64] ;  /* 0x0000000602027981 */ /* 0x001ea2000c1e1900 */
[----:B------:R-:W2:Y:S02]  /*0040*/  S2R R5, SR_TID.X ;  /* 0x0000000000057919 */ /* 0x000ea40000002100 */
[C---:B--2---:R-:W-:Y:S01]  /*0050*/  ISETP.GT.AND P0, PT, R2.reuse, R5, PT ;  /* 0x000000050200720c */ /* 0x044fe20003f04270 */
[----:B------:R-:W-:-:S04]  /*0060*/  IMAD.IADD R0, R2, 0x1, -R5 ;  /* 0x0000000102007824 */ /* 0x000fc800078e0a05 */
[----:B------:R-:W-:-:S08]  /*0070*/  IMAD R4, R0, R0, R0 ;  /* 0x0000000000047224 */ /* 0x000fd000078e0200 */
[----:B------:R-:W-:Y:S05]  /*0080*/  @!P0 EXIT ;  /* 0x000000000000894d */ /* 0x000fea0003800000 */
[--C-:B------:R-:W-:Y:S01]  /*0090*/  IMAD.IADD R3, R5, 0x1, -R2.reuse ;  /* 0x0000000105037824 */ /* 0x100fe200078e0a02 */
[----:B------:R-:W-:Y:S01]  /*00a0*/  LOP3.LUT R9, R0, 0x3, RZ, 0xc0, !PT ;  /* 0x0000000300097812 */ /* 0x000fe200078ec0ff */
[----:B------:R-:W-:Y:S01]  /*00b0*/  IMAD R2, R2, R2, R2 ;  /* 0x0000000202027224 */ /* 0x000fe200078e0202 */
[----:B------:R-:W-:Y:S01]  /*00c0*/  LEA.HI R4, R4, R4, RZ, 0x1 ;  /* 0x0000000404047211 */ /* 0x000fe200078f08ff */
[----:B------:R-:W-:Y:S01]  /*00d0*/  BSSY.RECONVERGENT B0, `(.L_x_0) ;  /* 0x0000024000007945 */ /* 0x000fe20003800200 */
[----:B------:R-:W-:Y:S01]  /*00e0*/  ISETP.GT.U32.AND P1, PT, R3, -0x4, PT ;  /* 0xfffffffc0300780c */ /* 0x000fe20003f24070 */
[----:B------:R-:W-:Y:S01]  /*00f0*/  IMAD.MOV.U32 R11, RZ, RZ, RZ ;  /* 0x000000ffff0b7224 */ /* 0x000fe200078e00ff */
[----:B------:R-:W-:Y:S02]  /*0100*/  LEA.HI R2, R2, R2, RZ, 0x1 ;  /* 0x0000000202027211 */ /* 0x000fe400078f08ff */
[----:B------:R-:W-:Y:S02]  /*0110*/  ISETP.NE.AND P0, PT, R9, RZ, PT ;  /* 0x000000ff0900720c */ /* 0x000fe40003f05270 */
[----:B------:R-:W-:-:S02]  /*0120*/  SHF.R.S32.HI R8, RZ, 0x1, R4 ;  /* 0x00000001ff087819 */ /* 0x000fc40000011404 */
[----:B------:R-:W-:-:S05]  /*0130*/  SHF.R.S32.HI R23, RZ, 0x1, R2 ;  /* 0x00000001ff177819 */ /* 0x000fca0000011402 */
[----:B------:R-:W-:Y:S05]  /*0140*/  @P1 BRA `(.L_x_1) ;  /* 0x0000000000701947 */ /* 0x000fea0003800000 */
[----:B------:R-:W0:Y:S01]  /*0150*/  LDCU.64 UR4, c[0x0][0x380] ;  /* 0x00007000ff0477ac */ /* 0x000e220008000a00 */
[----:B------:R-:W1:Y:S01]  /*0160*/  LDC.64 R2, c[0x0][0x388] ;  /* 0x0000e200ff027b82 */ /* 0x000e620000000a00 */
[----:B------:R-:W-:Y:S01]  /*0170*/  LOP3.LUT R11, R0, 0xfffffffc, RZ, 0xc0, !PT ;  /* 0xfffffffc000b7812 */ /* 0x000fe200078ec0ff */
[----:B------:R-:W-:-:S04]  /*0180*/  IMAD.IADD R13, R23, 0x1, -R8 ;  /* 0x00000001170d7824 */ /* 0x000fc800078e0a08 */
[----:B------:R-:W-:Y:S01]  /*0190*/  IMAD.MOV R0, RZ, RZ, -R11 ;  /* 0x000000ffff007224 */ /* 0x000fe200078e0a0b */
[----:B0-----:R-:W-:-:S04]  /*01a0*/  UIADD3 UR4, UP0, UPT, UR4, 0x1, URZ ;  /* 0x0000000104047890 */ /* 0x001fc8000ff1e0ff */
[----:B------:R-:W-:Y:S02]  /*01b0*/  UIADD3.X UR5, UPT, UPT, URZ, UR5, URZ, UP0, !UPT ;  /* 0x00000005ff057290 */ /* 0x000fe400087fe4ff */
[----:B------:R-:W-:-:S04]  /*01c0*/  IMAD.U32 R10, RZ, RZ, UR4 ;  /* 0x00000004ff0a7e24 */ /* 0x000fc8000f8e00ff */
[----:B------:R-:W-:-:S07]  /*01d0*/  IMAD.U32 R25, RZ, RZ, UR5 ;  /* 0x00000005ff197e24 */ /* 0x000fce000f8e00ff */
.L_x_2:
[----:B------:R-:W-:Y:S02]  /*01e0*/  IMAD.MOV.U32 R4, RZ, RZ, R10 ;  /* 0x000000ffff047224 */ /* 0x000fe400078e000a */
[----:B------:R-:W-:-:S05]  /*01f0*/  IMAD.MOV.U32 R5, RZ, RZ, R25 ;  /* 0x000000ffff057224 */ /* 0x000fca00078e0019 */
[----:B0-----:R-:W2:Y:S01]  /*0200*/  LDG.E.U8 R15, desc[UR6][R4.64+-0x1] ;  /* 0xffffff06040f7981 */ /* 0x001ea2000c1e1100 */
[----:B------:R-:W-:Y:S02]  /*0210*/  SHF.R.S32.HI R10, RZ, 0x1f, R13 ;  /* 0x0000001fff0a7819 */ /* 0x000fe4000001140d */
[----:B-1----:R-:W-:-:S04]  /*0220*/  IADD3 R6, P1, P2, R13, 0x3, R2 ;  /* 0x000000030d067810 */ /* 0x002fc80007a3e002 */
[----:B------:R-:W-:-:S05]  /*0230*/  IADD3.X R7, PT, PT, R10, R3, RZ, P1, P2 ;  /* 0x000000030a077210 */ /* 0x000fca0000fe44ff */
[----:B--2---:R0:W-:Y:S04]  /*0240*/  STG.E.U8 desc[UR6][R6.64+-0x3], R15 ;  /* 0xfffffd0f06007986 */ /* 0x0041e8000c101106 */
[----:B------:R-:W2:Y:S04]  /*0250*/  LDG.E.U8 R17, desc[UR6][R4.64] ;  /* 0x0000000604117981 */ /* 0x000ea8000c1e1100 */
[----:B--2---:R0:W-:Y:S04]  /*0260*/  STG.E.U8 desc[UR6][R6.64+-0x2], R17 ;  /* 0xfffffe1106007986 */ /* 0x0041e8000c101106 */
[----:B------:R-:W2:Y:S04]  /*0270*/  LDG.E.U8 R19, desc[UR6][R4.64+0x1] ;  /* 0x0000010604137981 */ /* 0x000ea8000c1e1100 */
[----:B--2---:R0:W-:Y:S04]  /*0280*/  STG.E.U8 desc[UR6][R6.64+-0x1], R19 ;  /* 0xffffff1306007986 */ /* 0x0041e8000c101106 */
[----:B------:R-:W2:Y:S01]  /*0290*/  LDG.E.U8 R21, desc[UR6][R4.64+0x2] ;  /* 0x0000020604157981 */ /* 0x000ea2000c1e1100 */
[----:B------:R-:W-:Y:S01]  /*02a0*/  IADD3 R0, PT, PT, R0, 0x4, RZ ;  /* 0x0000000400007810 */ /* 0x000fe20007ffe0ff */
[----:B------:R-:W-:Y:S01]  /*02b0*/  VIADD R13, R13, 0x4 ;  /* 0x000000040d0d7836 */ /* 0x000fe20000000000 */
[----:B------:R-:W-:-:S02]  /*02c0*/  IADD3 R10, P2, PT, R4, 0x4, RZ ;  /* 0x00000004040a7810 */ /* 0x000fc40007f5e0ff */
[----:B------:R-:W-:-:S03]  /*02d0*/  ISETP.NE.AND P1, PT, R0, RZ, PT ;  /* 0x000000ff0000720c */ /* 0x000fc60003f25270 */
[----:B------:R-:W-:Y:S01]  /*02e0*/  IMAD.X R25, RZ, RZ, R5, P2 ;  /* 0x000000ffff197224 */ /* 0x000fe200010e0605 */
[----:B--2---:R0:W-:Y:S09]  /*02f0*/  STG.E.U8 desc[UR6][R6.64], R21 ;  /* 0x0000001506007986 */ /* 0x0041f2000c101106 */
[----:B------:R-:W-:Y:S05]  /*0300*/  @P1 BRA `(.L_x_2) ;  /* 0xfffffffc00b41947 */ /* 0x000fea000383ffff */
.L_x_1:
[----:B------:R-:W-:Y:S05]  /*0310*/  BSYNC.RECONVERGENT B0 ;  /* 0x0000000000007941 */ /* 0x000fea0003800200 */
.L_x_0:
[----:B------:R-:W-:Y:S05]  /*0320*/  @!P0 EXIT ;  /* 0x000000000000894d */ /* 0x000fea0003800000 */
[----:B------:R-:W1:Y:S01]  /*0330*/  LDCU.64 UR4, c[0x0][0x380] ;  /* 0x00007000ff0477ac */ /* 0x000e620008000a00 */
[----:B------:R-:W-:Y:S01]  /*0340*/  IADD3 R8, PT, PT, R23, R11, -R8 ;  /* 0x0000000b17087210 */ /* 0x000fe20007ffe808 */
[----:B------:R-:W-:Y:S01]  /*0350*/  IMAD.MOV R9, RZ, RZ, -R9 ;  /* 0x000000ffff097224 */ /* 0x000fe200078e0a09 */
[----:B------:R-:W2:Y:S01]  /*0360*/  LDCU.64 UR8, c[0x0][0x388] ;  /* 0x00007100ff0877ac */ /* 0x000ea20008000a00 */
[----:B-1----:R-:W-:-:S05]  /*0370*/  IADD3 R0, P0, PT, R11, UR4, RZ ;  /* 0x000000040b007c10 */ /* 0x002fca000ff1e0ff */
[----:B0-2---:R-:W-:-:S08]  /*0380*/  IMAD.X R7, RZ, RZ, UR5, P0 ;  /* 0x00000005ff077e24 */ /* 0x005fd000080e06ff */
.L_x_3:
[----:B0-----:R-:W-:Y:S01]  /*0390*/  MOV R3, R7 ;  /* 0x0000000700037202 */ /* 0x001fe20000000f00 */
[----:B------:R-:W-:-:S05]  /*03a0*/  IMAD.MOV.U32 R2, RZ, RZ, R0 ;  /* 0x000000ffff027224 */ /* 0x000fca00078e0000 */
[----:B------:R-:W2:Y:S01]  /*03b0*/  LDG.E.U8 R3, desc[UR6][R2.64] ;  /* 0x0000000602037981 */ /* 0x000ea2000c1e1100 */
[----:B------:R-:W-:Y:S01]  /*03c0*/  IADD3 R4, P0, PT, R8, UR8, RZ ;  /* 0x0000000808047c10 */ /* 0x000fe2000ff1e0ff */
[----:B------:R-:W-:Y:S01]  /*03d0*/  VIADD R9, R9, 0x1 ;  /* 0x0000000109097836 */ /* 0x000fe20000000000 */
[----:B------:R-:W-:Y:S02]  /*03e0*/  IADD3 R0, P1, PT, R0, 0x1, RZ ;  /* 0x0000000100007810 */ /* 0x000fe40007f3e0ff */
[C---:B------:R-:W-:Y:S01]  /*03f0*/  LEA.HI.X.SX32 R5, R8.reuse, UR9, 0x1, P0 ;  /* 0x0000000908057c11 */ /* 0x040fe200080f0eff */
[----:B------:R-:W-:Y:S01]  /*0400*/  VIADD R8, R8, 0x1 ;  /* 0x0000000108087836 */ /* 0x000fe20000000000 */
[----:B------:R-:W-:Y:S01]  /*0410*/  ISETP.NE.AND P0, PT, R9, RZ, PT ;  /* 0x000000ff0900720c */ /* 0x000fe20003f05270 */
[----:B------:R-:W-:Y:S02]  /*0420*/  IMAD.X R7, RZ, RZ, R7, P1 ;  /* 0x000000ffff077224 */ /* 0x000fe400008e0607 */
[----:B--2---:R0:W-:Y:S10]  /*0430*/  STG.E.U8 desc[UR6][R4.64], R3 ;  /* 0x0000000304007986 */ /* 0x0041f4000c101106 */
[----:B------:R-:W-:Y:S05]  /*0440*/  @P0 BRA `(.L_x_3) ;  /* 0xfffffffc00d00947 */ /* 0x000fea000383ffff */
[----:B------:R-:W-:Y:S05]  /*0450*/  EXIT ;  /* 0x000000000000794d */ /* 0x000fea0003800000 */
.L_x_4:
[----:B------:R-:W-:-:S00]  /*0460*/  BRA `(.L_x_4) ;  /* 0xfffffffc00fc7947 */ /* 0x000fc0000383ffff */
[----:B------:R-:W-:-:S00]  /*0470*/  NOP ;  /* 0x0000000000007918 */ /* 0x000fc00000000000 */
        /* <DEDUP_REMOVED lines=8> */
.L_x_5:


//--------------------- .nv.shared.reserved.0     --------------------------
	.section	.nv.shared.reserved.0,"aw",@nobits
	.weak		__nv_reservedSMEM_offset_0_alias
	.size		__nv_reservedSMEM_offset_0_alias, 0, 64
	.other		__nv_reservedSMEM_offset_0_alias,@"STO_CUDA_RESERVED_SHARED STV_DEFAULT"
__nv_reservedSMEM_offset_0_alias:
	.zero		0
	.zero		64


//--------------------- .nv.constant0._Z13change_stringPcS_Pi --------------------------
	.section	.nv.constant0._Z13change_stringPcS_Pi,"a",@progbits
	.sectionflags	@""
	.align	4
.nv.constant0._Z13change_stringPcS_Pi:
	.zero		920


//--------------------- SYMBOLS --------------------------

	.type		.nv.reservedSmem.offset0,@object
	.size		.nv.reservedSmem.offset0,0x4
